	.headerflags	@"EF_CUDA_TEXMODE_UNIFIED EF_CUDA_64BIT_ADDRESS EF_CUDA_ACCELERATORS EF_CUDA_SM90 EF_CUDA_VIRTUAL_SM(EF_CUDA_SM90)"
	.elftype	@"ET_EXEC"


//--------------------- .nv.info                  --------------------------
	.section	.nv.info,"",@"SHT_CUDA_INFO"
	.align	4


	//----- nvinfo : EIATTR_REGCOUNT
	.align		4
        /*0000*/ 	.byte	0x04, 0x2f
        /*0002*/ 	.short	(.L_1 - .L_0)
	.align		4
.L_0:
        /*0004*/ 	.word	index@(triton_poi_fused_4)
        /*0008*/ 	.word	0x0000001a


	//----- nvinfo : EIATTR_MIN_STACK_SIZE
	.align		4
.L_1:
        /*000c*/ 	.byte	0x04, 0x12
        /*000e*/ 	.short	(.L_3 - .L_2)
	.align		4
.L_2:
        /*0010*/ 	.word	index@(triton_poi_fused_4)
        /*0014*/ 	.word	0x00000000


	//----- nvinfo : EIATTR_FRAME_SIZE
	.align		4
.L_3:
        /*0018*/ 	.byte	0x04, 0x11
        /*001a*/ 	.short	(.L_5 - .L_4)
	.align		4
.L_4:
        /*001c*/ 	.word	index@(triton_poi_fused_4)
        /*0020*/ 	.word	0x00000000


	//----- nvinfo : EIATTR_MIN_STACK_SIZE
	.align		4
.L_5:
        /*0024*/ 	.byte	0x04, 0x12
        /*0026*/ 	.short	(.L_7 - .L_6)
	.align		4
.L_6:
        /*0028*/ 	.word	index@(triton_poi_fused_4)
        /*002c*/ 	.word	0x00000000
.L_7:


//--------------------- .nv.info.triton_poi_fused_4 --------------------------
	.section	.nv.info.triton_poi_fused_4,"",@"SHT_CUDA_INFO"
	.sectionflags	@""
	.align	4


	//----- nvinfo : EIATTR_CUDA_API_VERSION
	.align		4
        /*0000*/ 	.byte	0x04, 0x37
        /*0002*/ 	.short	(.L_9 - .L_8)
.L_8:
        /*0004*/ 	.word	0x0000007c


	//----- nvinfo : EIATTR_KPARAM_INFO
	.align		4
.L_9:
        /*0008*/ 	.byte	0x04, 0x17
        /*000a*/ 	.short	(.L_11 - .L_10)
.L_10:
        /*000c*/ 	.word	0x00000000
        /*0010*/ 	.short	0x0003
        /*0012*/ 	.short	0x0014
        /*0014*/ 	.byte	0x00, 0xf0, 0x11, 0x00


	//----- nvinfo : EIATTR_KPARAM_INFO
	.align		4
.L_11:
        /*0018*/ 	.byte	0x04, 0x17
        /*001a*/ 	.short	(.L_13 - .L_12)
.L_12:
        /*001c*/ 	.word	0x00000000
        /*0020*/ 	.short	0x0002
        /*0022*/ 	.short	0x0010
        /*0024*/ 	.byte	0x00, 0xf0, 0x11, 0x00


	//----- nvinfo : EIATTR_KPARAM_INFO
	.align		4
.L_13:
        /*0028*/ 	.byte	0x04, 0x17
        /*002a*/ 	.short	(.L_15 - .L_14)
.L_14:
        /*002c*/ 	.word	0x00000000
        /*0030*/ 	.short	0x0001
        /*0032*/ 	.short	0x0008
        /*0034*/ 	.byte	0x00, 0xf4, 0x21, 0x00


	//----- nvinfo : EIATTR_KPARAM_INFO
	.align		4
.L_15:
        /*0038*/ 	.byte	0x04, 0x17
        /*003a*/ 	.short	(.L_17 - .L_16)
.L_16:
        /*003c*/ 	.word	0x00000000
        /*0040*/ 	.short	0x0000
        /*0042*/ 	.short	0x0000
        /*0044*/ 	.byte	0x00, 0xf4, 0x21, 0x00


	//----- nvinfo : EIATTR_SPARSE_MMA_MASK
	.align		4
.L_17:
        /*0048*/ 	.byte	0x03, 0x50
        /*004a*/ 	.short	0x0000


	//----- nvinfo : EIATTR_MAXREG_COUNT
	.align		4
        /*004c*/ 	.byte	0x03, 0x1b
        /*004e*/ 	.short	0x00ff


	//----- nvinfo : EIATTR_EXIT_INSTR_OFFSETS
	.align		4
        /*0050*/ 	.byte	0x04, 0x1c
        /*0052*/ 	.short	(.L_19 - .L_18)


	//   ....[0]....
.L_18:
        /*0054*/ 	.word	0x00000540


	//   ....[1]....
        /*0058*/ 	.word	0x00000590


	//----- nvinfo : EIATTR_REQNTID
	.align		4
.L_19:
        /*005c*/ 	.byte	0x04, 0x10
        /*005e*/ 	.short	(.L_21 - .L_20)
.L_20:
        /*0060*/ 	.word	0x00000080
        /*0064*/ 	.word	0x00000001
        /*0068*/ 	.word	0x00000001


	//----- nvinfo : EIATTR_CBANK_PARAM_SIZE
	.align		4
.L_21:
        /*006c*/ 	.byte	0x03, 0x19
        /*006e*/ 	.short	0x0018


	//----- nvinfo : EIATTR_PARAM_CBANK
	.align		4
        /*0070*/ 	.byte	0x04, 0x0a
        /*0072*/ 	.short	(.L_23 - .L_22)
	.align		4
.L_22:
        /*0074*/ 	.word	index@(.nv.constant0.triton_poi_fused_4)
        /*0078*/ 	.short	0x0210
        /*007a*/ 	.short	0x0018


	//----- nvinfo : EIATTR_SW_WAR
	.align		4
.L_23:
        /*007c*/ 	.byte	0x04, 0x36
        /*007e*/ 	.short	(.L_25 - .L_24)
.L_24:
        /*0080*/ 	.word	0x00000008
.L_25:


//--------------------- .nv.callgraph             --------------------------
	.section	.nv.callgraph,"",@"SHT_CUDA_CALLGRAPH"
	.align	4
	.sectionentsize	8
	.align		4
        /*0000*/ 	.word	0x00000000
	.align		4
        /*0004*/ 	.word	0xffffffff
	.align		4
        /*0008*/ 	.word	0x00000000
	.align		4
        /*000c*/ 	.word	0xfffffffe
	.align		4
        /*0010*/ 	.word	0x00000000
	.align		4
        /*0014*/ 	.word	0xfffffffd
	.align		4
        /*0018*/ 	.word	0x00000000
	.align		4
        /*001c*/ 	.word	0xfffffffc


//--------------------- .text.triton_poi_fused_4  --------------------------
	.section	.text.triton_poi_fused_4,"ax",@progbits
	.sectionflags	@"SHF_BARRIERS=1"
	.align	128
        .global         triton_poi_fused_4
        .type           triton_poi_fused_4,@function
        .size           triton_poi_fused_4,(.L_x_1 - triton_poi_fused_4)
        .other          triton_poi_fused_4,@"STO_CUDA_ENTRY STV_DEFAULT"
triton_poi_fused_4:
.text.triton_poi_fused_4:
[----:B------:R-:W0:Y:S02]  /*0000*/  LDC R1, c[0x0][0x28] ;  /* 0x00000a00ff017b82 */ /* 0x000e240000000800 */
[----:B------:R-:W1:Y:S01]  /*0010*/  S2R R18, SR_CTAID.Z ;  /* 0x0000000000127919 */ /* 0x000e620000002700 */
[----:B------:R-:W1:Y:S01]  /*0020*/  S2UR UR4, SR_CTAID.Y ;  /* 0x00000000000479c3 */ /* 0x000e620000002600 */
[----:B------:R-:W-:Y:S01]  /*0030*/  CS2R R6, SRZ ;  /* 0x0000000000067805 */ /* 0x000fe2000001ff00 */
[----:B------:R-:W-:Y:S01]  /*0040*/  ULDC.64 UR6, c[0x0][0x208] ;  /* 0x0000820000067ab9 */ /* 0x000fe20000000a00 */
[----:B------:R-:W2:Y:S01]  /*0050*/  S2R R2, SR_CTAID.X ;  /* 0x0000000000027919 */ /* 0x000ea20000002500 */
[----:B------:R-:W3:Y:S04]  /*0060*/  S2R R0, SR_TID.X ;  /* 0x0000000000007919 */ /* 0x000ee80000002100 */
[----:B------:R-:W1:Y:S08]  /*0070*/  LDC R3, c[0x0][0x10] ;  /* 0x00000400ff037b82 */ /* 0x000e700000000800 */
[----:B------:R-:W4:Y:S01]  /*0080*/  LDC.64 R8, c[0x0][0x210] ;  /* 0x00008400ff087b82 */ /* 0x000f220000000a00 */
[----:B-1----:R-:W-:-:S02]  /*0090*/  IMAD R18, R18, R3, UR4 ;  /* 0x0000000412127e24 */ /* 0x002fc4000f8e0203 */
[----:B--2---:R-:W-:Y:S02]  /*00a0*/  IMAD.SHL.U32 R2, R2, 0x10, RZ ;  /* 0x0000001002027824 */ /* 0x004fe400078e00ff */
[----:B------:R-:W-:Y:S02]  /*00b0*/  IMAD.SHL.U32 R18, R18, 0x40, RZ ;  /* 0x0000004012127824 */ /* 0x000fe400078e00ff */
[----:B---3--:R-:W-:Y:S01]  /*00c0*/  IMAD.SHL.U32 R3, R0, 0x4, RZ ;  /* 0x0000000400037824 */ /* 0x008fe200078e00ff */
[----:B------:R-:W-:-:S04]  /*00d0*/  SHF.R.U32.HI R17, RZ, 0x2, R0 ;  /* 0x00000002ff117819 */ /* 0x000fc80000011600 */
[----:B------:R-:W-:Y:S02]  /*00e0*/  LOP3.LUT R11, R2, 0xc, R3, 0xf8, !PT ;  /* 0x0000000c020b7812 */ /* 0x000fe400078ef803 */
[----:B------:R-:W-:Y:S02]  /*00f0*/  SGXT.U32 R17, R17, 0x5 ;  /* 0x000000051111781a */ /* 0x000fe40000000000 */
[----:B------:R-:W-:Y:S02]  /*0100*/  ISETP.GE.AND P0, PT, R11, 0x10, PT ;  /* 0x000000100b00780c */ /* 0x000fe40003f06270 */
[----:B------:R-:W-:Y:S02]  /*0110*/  LOP3.LUT R5, R18, R17, RZ, 0xfc, !PT ;  /* 0x0000001112057212 */ /* 0x000fe400078efcff */
[----:B------:R-:W-:Y:S02]  /*0120*/  LOP3.LUT R10, R18, 0x20, R17, 0xfe, !PT ;  /* 0x00000020120a7812 */ /* 0x000fe400078efe11 */
[C---:B------:R-:W-:Y:S01]  /*0130*/  ISETP.LT.AND P1, PT, R5.reuse, 0x20000, !P0 ;  /* 0x000200000500780c */ /* 0x040fe20004721270 */
[--C-:B------:R-:W-:Y:S01]  /*0140*/  IMAD R13, R5, 0x10, R11.reuse ;  /* 0x00000010050d7824 */ /* 0x100fe200078e020b */
[C---:B------:R-:W-:Y:S01]  /*0150*/  ISETP.LT.AND P0, PT, R10.reuse, 0x20000, !P0 ;  /* 0x000200000a00780c */ /* 0x040fe20004701270 */
[----:B------:R-:W-:Y:S01]  /*0160*/  IMAD R15, R10, 0x10, R11 ;  /* 0x000000100a0f7824 */ /* 0x000fe200078e020b */
[----:B------:R-:W-:Y:S01]  /*0170*/  CS2R R4, SRZ ;  /* 0x0000000000047805 */ /* 0x000fe2000001ff00 */
[----:B----4-:R-:W-:Y:S01]  /*0180*/  IMAD.WIDE R12, R13, 0x4, R8 ;  /* 0x000000040d0c7825 */ /* 0x010fe200078e0208 */
[----:B------:R-:W-:-:S03]  /*0190*/  CS2R R10, SRZ ;  /* 0x00000000000a7805 */ /* 0x000fc6000001ff00 */
[----:B------:R-:W-:Y:S01]  /*01a0*/  IMAD.WIDE R14, R15, 0x4, R8 ;  /* 0x000000040f0e7825 */ /* 0x000fe200078e0208 */
[----:B------:R-:W-:-:S03]  /*01b0*/  CS2R R8, SRZ ;  /* 0x0000000000087805 */ /* 0x000fc6000001ff00 */
[----:B------:R1:W2:Y:S04]  /*01c0*/  @P1 LDG.E.EL.128 R4, desc[UR6][R12.64] ;  /* 0x000000060c041981 */ /* 0x0002a8000c2e1d00 */
[----:B------:R3:W4:Y:S01]  /*01d0*/  @P0 LDG.E.EL.128 R8, desc[UR6][R14.64] ;  /* 0x000000060e080981 */ /* 0x000722000c2e1d00 */
[----:B------:R-:W5:Y:S01]  /*01e0*/  S2UR UR5, SR_CgaCtaId ;  /* 0x00000000000579c3 */ /* 0x000f620000008800 */
[C---:B------:R-:W-:Y:S01]  /*01f0*/  IMAD.SHL.U32 R16, R0.reuse, 0x100, RZ ;  /* 0x0000010000107824 */ /* 0x040fe200078e00ff */
[----:B------:R-:W-:Y:S01]  /*0200*/  UMOV UR4, 0x400 ;  /* 0x0000040000047882 */ /* 0x000fe20000000000 */
[----:B------:R-:W-:Y:S02]  /*0210*/  LOP3.LUT R23, R0, 0x70, RZ, 0xc0, !PT ;  /* 0x0000007000177812 */ /* 0x000fe400078ec0ff */
[----:B------:R-:W-:-:S02]  /*0220*/  SHF.R.U32.HI R0, RZ, 0x4, R0 ;  /* 0x00000004ff007819 */ /* 0x000fc40000011600 */
[----:B------:R-:W-:-:S04]  /*0230*/  LOP3.LUT R16, R16, 0x300, RZ, 0xc0, !PT ;  /* 0x0000030010107812 */ /* 0x000fc800078ec0ff */
[C---:B-1----:R-:W-:Y:S02]  /*0240*/  LOP3.LUT R12, R16.reuse, 0x40, RZ, 0xfc, !PT ;  /* 0x00000040100c7812 */ /* 0x042fe400078efcff */
[C---:B------:R-:W-:Y:S02]  /*0250*/  LOP3.LUT R13, R16.reuse, 0x80, RZ, 0xfc, !PT ;  /* 0x00000080100d7812 */ /* 0x040fe400078efcff */
[C---:B------:R-:W-:Y:S02]  /*0260*/  LOP3.LUT R17, R16.reuse, R17, RZ, 0xfc, !PT ;  /* 0x0000001110117212 */ /* 0x040fe400078efcff */
[----:B------:R-:W-:Y:S01]  /*0270*/  LOP3.LUT R19, R16, 0xc0, RZ, 0xfc, !PT ;  /* 0x000000c010137812 */ /* 0x000fe200078efcff */
[----:B-----5:R-:W-:-:S06]  /*0280*/  UPRMT UR4, UR5, 0x654, UR4 ;  /* 0x0000065405047896 */ /* 0x020fcc0008000004 */
[----:B------:R-:W-:Y:S01]  /*0290*/  LEA.HI R16, R16, UR4, RZ, 0x1e ;  /* 0x0000000410107c11 */ /* 0x000fe2000f8ff0ff */
[----:B------:R-:W-:Y:S01]  /*02a0*/  VIADD R23, R23, UR4 ;  /* 0x0000000417177c36 */ /* 0x000fe20008000000 */
[----:B------:R-:W-:Y:S02]  /*02b0*/  LEA.HI R12, R12, UR4, RZ, 0x1e ;  /* 0x000000040c0c7c11 */ /* 0x000fe4000f8ff0ff */
[----:B---3--:R-:W-:Y:S02]  /*02c0*/  LEA.HI R14, R13, UR4, RZ, 0x1e ;  /* 0x000000040d0e7c11 */ /* 0x008fe4000f8ff0ff */
[----:B------:R-:W-:Y:S01]  /*02d0*/  LEA.HI R22, R19, UR4, RZ, 0x1e ;  /* 0x0000000413167c11 */ /* 0x000fe2000f8ff0ff */
[----:B------:R-:W-:Y:S01]  /*02e0*/  IMAD R19, R17, 0x4, R16 ;  /* 0x0000000411137824 */ /* 0x000fe200078e0210 */
[----:B------:R-:W-:Y:S01]  /*02f0*/  LOP3.LUT R16, R3, 0x1fc, RZ, 0xc0, !PT ;  /* 0x000001fc03107812 */ /* 0x000fe200078ec0ff */
[C---:B------:R-:W-:Y:S01]  /*0300*/  IMAD R20, R17.reuse, 0x4, R12 ;  /* 0x0000000411147824 */ /* 0x040fe200078e020c */
[----:B------:R-:W-:Y:S01]  /*0310*/  LOP3.LUT R3, R18, 0x3c, R3, 0xf8, !PT ;  /* 0x0000003c12037812 */ /* 0x000fe200078ef803 */
[----:B------:R-:W-:-:S02]  /*0320*/  IMAD R21, R17, 0x4, R14 ;  /* 0x0000000411157824 */ /* 0x000fc400078e020e */
[----:B------:R-:W-:Y:S01]  /*0330*/  IMAD R22, R17, 0x4, R22 ;  /* 0x0000000411167824 */ /* 0x000fe200078e0216 */
[----:B------:R-:W-:Y:S01]  /*0340*/  ISETP.GE.AND P0, PT, R3, 0x20000, PT ;  /* 0x000200000300780c */ /* 0x000fe20003f06270 */
[----:B------:R-:W-:Y:S01]  /*0350*/  IMAD R12, R16, 0x4, R23 ;  /* 0x00000004100c7824 */ /* 0x000fe200078e0217 */
[----:B--2---:R-:W-:Y:S04]  /*0360*/  STS [R19], R4 ;  /* 0x0000000413007388 */ /* 0x004fe80000000800 */
[----:B------:R1:W-:Y:S04]  /*0370*/  STS [R20+0x100], R5 ;  /* 0x0001000514007388 */ /* 0x0003e80000000800 */
[----:B------:R2:W-:Y:S04]  /*0380*/  STS [R21+0x200], R6 ;  /* 0x0002000615007388 */ /* 0x0005e80000000800 */
[----:B------:R3:W-:Y:S01]  /*0390*/  STS [R22+0x300], R7 ;  /* 0x0003000716007388 */ /* 0x0007e20000000800 */
[----:B-1----:R-:W1:Y:S03]  /*03a0*/  LDC.64 R4, c[0x0][0x218] ;  /* 0x00008600ff047b82 */ /* 0x002e660000000a00 */
[----:B----4-:R-:W-:Y:S01]  /*03b0*/  STS [R19+0x80], R8 ;  /* 0x0000800813007388 */ /* 0x010fe20000000800 */
[----:B--2---:R-:W-:-:S03]  /*03c0*/  SHF.R.S32.HI R6, RZ, 0x1f, R3 ;  /* 0x0000001fff067819 */ /* 0x004fc60000011403 */
[----:B------:R-:W-:Y:S01]  /*03d0*/  STS [R20+0x180], R9 ;  /* 0x0001800914007388 */ /* 0x000fe20000000800 */
[----:B------:R-:W-:-:S03]  /*03e0*/  LEA.HI R6, R6, R3, RZ, 0x8 ;  /* 0x0000000306067211 */ /* 0x000fc600078f40ff */
[----:B------:R-:W-:Y:S01]  /*03f0*/  STS [R21+0x280], R10 ;  /* 0x0002800a15007388 */ /* 0x000fe20000000800 */
[----:B---3--:R-:W-:Y:S01]  /*0400*/  SGXT.U32 R7, R0, 0x3 ;  /* 0x000000030007781a */ /* 0x008fe20000000000 */
[C---:B------:R-:W-:Y:S02]  /*0410*/  IMAD.SHL.U32 R0, R6.reuse, 0x10, RZ ;  /* 0x0000001006007824 */ /* 0x040fe400078e00ff */
[----:B------:R-:W-:Y:S01]  /*0420*/  STS [R22+0x380], R11 ;  /* 0x0003800b16007388 */ /* 0x000fe20000000800 */
[----:B------:R-:W-:Y:S02]  /*0430*/  LOP3.LUT R6, R6, 0xffffff00, RZ, 0xc0, !PT ;  /* 0xffffff0006067812 */ /* 0x000fe400078ec0ff */
[----:B------:R-:W-:Y:S01]  /*0440*/  LOP3.LUT R7, R2, R7, RZ, 0xfc, !PT ;  /* 0x0000000702077212 */ /* 0x000fe200078efcff */
[----:B------:R-:W-:Y:S01]  /*0450*/  BAR.SYNC.DEFER_BLOCKING 0x0 ;  /* 0x0000000000007b1d */ /* 0x000fe20000010000 */
[----:B------:R-:W-:Y:S02]  /*0460*/  LOP3.LUT R0, R0, 0xfffff000, RZ, 0xc0, !PT ;  /* 0xfffff00000007812 */ /* 0x000fe400078ec0ff */
[----:B------:R-:W-:-:S02]  /*0470*/  LOP3.LUT R2, R16, 0x200, RZ, 0xfc, !PT ;  /* 0x0000020010027812 */ /* 0x000fc400078efcff */
[----:B------:R-:W-:Y:S02]  /*0480*/  IADD3 R6, R0, R3, -R6 ;  /* 0x0000000300067210 */ /* 0x000fe40007ffe806 */
[C---:B------:R-:W-:Y:S02]  /*0490*/  LOP3.LUT R0, R7.reuse, 0x8, RZ, 0xfc, !PT ;  /* 0x0000000807007812 */ /* 0x040fe400078efcff */
[----:B------:R-:W-:Y:S01]  /*04a0*/  SHF.R.U32.HI R2, RZ, 0x2, R2 ;  /* 0x00000002ff027819 */ /* 0x000fe20000011602 */
[C---:B------:R-:W-:Y:S01]  /*04b0*/  IMAD R3, R7.reuse, 0x100, R6 ;  /* 0x0000010007037824 */ /* 0x040fe200078e0206 */
[----:B------:R-:W-:Y:S02]  /*04c0*/  ISETP.LT.AND P1, PT, R7, 0x10, !P0 ;  /* 0x000000100700780c */ /* 0x000fe40004721270 */
[----:B------:R-:W-:Y:S02]  /*04d0*/  ISETP.LT.AND P0, PT, R0, 0x10, !P0 ;  /* 0x000000100000780c */ /* 0x000fe40004701270 */
[----:B------:R-:W-:-:S05]  /*04e0*/  LOP3.LUT R2, R2, 0xf0, RZ, 0xc0, !PT ;  /* 0x000000f002027812 */ /* 0x000fca00078ec0ff */
[----:B------:R-:W-:Y:S02]  /*04f0*/  VIADD R7, R2, UR4 ;  /* 0x0000000402077c36 */ /* 0x000fe40008000000 */
[----:B-1----:R-:W-:Y:S01]  /*0500*/  IMAD.WIDE R2, R3, 0x4, R4 ;  /* 0x0000000403027825 */ /* 0x002fe200078e0204 */
[----:B------:R-:W1:Y:S03]  /*0510*/  LDS.128 R12, [R12] ;  /* 0x000000000c0c7984 */ /* 0x000e660000000c00 */
[----:B------:R-:W-:Y:S01]  /*0520*/  IMAD R7, R16, 0x4, R7 ;  /* 0x0000000410077824 */ /* 0x000fe200078e0207 */
[----:B-1----:R1:W-:Y:S01]  /*0530*/  @P1 STG.E.128 desc[UR6][R2.64], R12 ;  /* 0x0000000c02001986 */ /* 0x0023e2000c101d06 */
[----:B------:R-:W-:Y:S05]  /*0540*/  @!P0 EXIT ;  /* 0x000000000000894d */ /* 0x000fea0003800000 */
[----:B------:R-:W0:Y:S01]  /*0550*/  LDS.128 R8, [R7+0x800] ;  /* 0x0008000007087984 */ /* 0x000e220000000c00 */
[----:B-1----:R-:W-:-:S04]  /*0560*/  IMAD R3, R0, 0x100, R6 ;  /* 0x0000010000037824 */ /* 0x002fc800078e0206 */
[----:B------:R-:W-:-:S05]  /*0570*/  IMAD.WIDE R4, R3, 0x4, R4 ;  /* 0x0000000403047825 */ /* 0x000fca00078e0204 */
[----:B0-----:R-:W-:Y:S01]  /*0580*/  STG.E.128 desc[UR6][R4.64], R8 ;  /* 0x0000000804007986 */ /* 0x001fe2000c101d06 */
[----:B------:R-:W-:Y:S05]  /*0590*/  EXIT ;  /* 0x000000000000794d */ /* 0x000fea0003800000 */
.L_x_0:
[----:B------:R-:W-:-:S00]  /*05a0*/  BRA `(.L_x_0) ;  /* 0xfffffffc00fc7947 */ /* 0x000fc0000383ffff */
[----:B------:R-:W-:-:S00]  /*05b0*/  NOP ;  /* 0x0000000000007918 */ /* 0x000fc00000000000 */
        /* <DEDUP_REMOVED lines=12> */
.L_x_1:


//--------------------- .nv.shared.triton_poi_fused_4 --------------------------
	.section	.nv.shared.triton_poi_fused_4,"aw",@nobits
	.sectionflags	@""
	.align	16
	.zero		1024


//--------------------- .nv.constant0.triton_poi_fused_4 --------------------------
	.section	.nv.constant0.triton_poi_fused_4,"a",@progbits
	.sectionflags	@""
	.align	4
.nv.constant0.triton_poi_fused_4:
	.zero		552
